//
// Generated by NVIDIA NVVM Compiler
//
// Compiler Build ID: CL-36424714
// Cuda compilation tools, release 13.0, V13.0.88
// Based on NVVM 20.0.0
//

.version 9.0
.target sm_100
.address_size 64

	// .globl	_Z9matrixMulPiS_S_S_Pjii

.visible .entry _Z9matrixMulPiS_S_S_Pjii(
	.param .u64 .ptr .align 1 _Z9matrixMulPiS_S_S_Pjii_param_0,
	.param .u64 .ptr .align 1 _Z9matrixMulPiS_S_S_Pjii_param_1,
	.param .u64 .ptr .align 1 _Z9matrixMulPiS_S_S_Pjii_param_2,
	.param .u64 .ptr .align 1 _Z9matrixMulPiS_S_S_Pjii_param_3,
	.param .u64 .ptr .align 1 _Z9matrixMulPiS_S_S_Pjii_param_4,
	.param .u32 _Z9matrixMulPiS_S_S_Pjii_param_5,
	.param .u32 _Z9matrixMulPiS_S_S_Pjii_param_6
)
{
	.reg .pred 	%p<18>;
	.reg .b32 	%r<199>;
	.reg .b64 	%rd<86>;

	ld.param.u64 	%rd9, [_Z9matrixMulPiS_S_S_Pjii_param_1];
	ld.param.u64 	%rd10, [_Z9matrixMulPiS_S_S_Pjii_param_3];
	ld.param.u64 	%rd11, [_Z9matrixMulPiS_S_S_Pjii_param_4];
	ld.param.u32 	%r34, [_Z9matrixMulPiS_S_S_Pjii_param_5];
	ld.param.u32 	%r33, [_Z9matrixMulPiS_S_S_Pjii_param_6];
	cvta.to.global.u64 	%rd1, %rd11;
	cvta.to.global.u64 	%rd2, %rd10;
	cvta.to.global.u64 	%rd3, %rd9;
	mov.u32 	%r35, %ctaid.y;
	mov.u32 	%r36, %ntid.y;
	mov.u32 	%r37, %tid.y;
	mad.lo.s32 	%r1, %r35, %r36, %r37;
	mov.u32 	%r38, %ctaid.x;
	mov.u32 	%r39, %ntid.x;
	mov.u32 	%r40, %tid.x;
	mad.lo.s32 	%r2, %r38, %r39, %r40;
	div.s32 	%r3, %r34, %r33;
	max.s32 	%r41, %r1, %r2;
	setp.ge.s32 	%p1, %r41, %r3;
	setp.lt.s32 	%p2, %r3, 1;
	or.pred  	%p3, %p1, %p2;
	@%p3 bra 	$L__BB0_20;
	mul.lo.s32 	%r4, %r3, %r1;
	and.b32  	%r5, %r33, 7;
	add.s32 	%r6, %r5, -1;
	and.b32  	%r7, %r33, 3;
	and.b32  	%r8, %r33, 2147483640;
	and.b32  	%r9, %r33, 1;
	neg.s32 	%r10, %r8;
	add.s64 	%rd4, %rd1, 16;
	mov.b32 	%r190, 0;
$L__BB0_2:
	ld.param.u64 	%rd84, [_Z9matrixMulPiS_S_S_Pjii_param_0];
	add.s32 	%r43, %r190, %r4;
	cvta.to.global.u64 	%rd12, %rd84;
	mul.wide.u32 	%rd13, %r43, 4;
	add.s64 	%rd5, %rd12, %rd13;
	ld.global.u32 	%r44, [%rd5];
	setp.eq.s32 	%p4, %r44, 0;
	@%p4 bra 	$L__BB0_19;
	ld.param.u64 	%rd85, [_Z9matrixMulPiS_S_S_Pjii_param_2];
	setp.lt.s32 	%p5, %r33, 1;
	mad.lo.s32 	%r45, %r190, %r3, %r2;
	cvta.to.global.u64 	%rd14, %rd85;
	mul.wide.s32 	%rd15, %r45, 4;
	add.s64 	%rd6, %rd14, %rd15;
	ld.global.u32 	%r46, [%rd6];
	setp.eq.s32 	%p6, %r46, 0;
	or.pred  	%p7, %p6, %p5;
	@%p7 bra 	$L__BB0_19;
	mov.b32 	%r191, 0;
$L__BB0_5:
	mul.lo.s32 	%r49, %r191, %r33;
	add.s32 	%r13, %r49, -1;
	mul.lo.s32 	%r50, %r33, %r33;
	add.s32 	%r51, %r4, %r2;
	mad.lo.s32 	%r14, %r50, %r51, %r49;
	mov.b32 	%r192, 0;
$L__BB0_6:
	setp.lt.u32 	%p8, %r33, 8;
	add.s32 	%r16, %r13, %r192;
	mul.lo.s32 	%r17, %r192, %r33;
	add.s32 	%r18, %r17, -1;
	mov.b32 	%r197, 0;
	@%p8 bra 	$L__BB0_9;
	mov.u32 	%r193, %r14;
	mov.u32 	%r194, %r17;
	mov.u32 	%r195, %r10;
$L__BB0_8:
	.pragma "nounroll";
	mul.wide.s32 	%rd16, %r193, 4;
	add.s64 	%rd17, %rd4, %rd16;
	ld.global.u32 	%r53, [%rd5];
	add.s32 	%r54, %r16, %r53;
	mul.wide.s32 	%rd18, %r54, 4;
	add.s64 	%rd19, %rd3, %rd18;
	ld.global.u32 	%r55, [%rd19];
	ld.global.u32 	%r56, [%rd6];
	add.s32 	%r57, %r194, %r56;
	add.s32 	%r58, %r57, -1;
	mul.wide.s32 	%rd20, %r58, 4;
	add.s64 	%rd21, %rd2, %rd20;
	ld.global.u32 	%r59, [%rd21];
	ld.global.u32 	%r60, [%rd17+-16];
	mad.lo.s32 	%r61, %r59, %r55, %r60;
	st.global.u32 	[%rd17+-16], %r61;
	ld.global.u32 	%r62, [%rd5];
	add.s32 	%r63, %r16, %r62;
	mul.wide.s32 	%rd22, %r63, 4;
	add.s64 	%rd23, %rd3, %rd22;
	ld.global.u32 	%r64, [%rd23];
	ld.global.u32 	%r65, [%rd6];
	add.s32 	%r66, %r194, %r65;
	mul.wide.s32 	%rd24, %r66, 4;
	add.s64 	%rd25, %rd2, %rd24;
	ld.global.u32 	%r67, [%rd25];
	ld.global.u32 	%r68, [%rd17+-12];
	mad.lo.s32 	%r69, %r67, %r64, %r68;
	st.global.u32 	[%rd17+-12], %r69;
	ld.global.u32 	%r70, [%rd5];
	add.s32 	%r71, %r16, %r70;
	mul.wide.s32 	%rd26, %r71, 4;
	add.s64 	%rd27, %rd3, %rd26;
	ld.global.u32 	%r72, [%rd27];
	ld.global.u32 	%r73, [%rd6];
	add.s32 	%r74, %r194, %r73;
	add.s32 	%r75, %r74, 1;
	mul.wide.s32 	%rd28, %r75, 4;
	add.s64 	%rd29, %rd2, %rd28;
	ld.global.u32 	%r76, [%rd29];
	ld.global.u32 	%r77, [%rd17+-8];
	mad.lo.s32 	%r78, %r76, %r72, %r77;
	st.global.u32 	[%rd17+-8], %r78;
	ld.global.u32 	%r79, [%rd5];
	add.s32 	%r80, %r16, %r79;
	mul.wide.s32 	%rd30, %r80, 4;
	add.s64 	%rd31, %rd3, %rd30;
	ld.global.u32 	%r81, [%rd31];
	ld.global.u32 	%r82, [%rd6];
	add.s32 	%r83, %r194, %r82;
	add.s32 	%r84, %r83, 2;
	mul.wide.s32 	%rd32, %r84, 4;
	add.s64 	%rd33, %rd2, %rd32;
	ld.global.u32 	%r85, [%rd33];
	ld.global.u32 	%r86, [%rd17+-4];
	mad.lo.s32 	%r87, %r85, %r81, %r86;
	st.global.u32 	[%rd17+-4], %r87;
	ld.global.u32 	%r88, [%rd5];
	add.s32 	%r89, %r16, %r88;
	mul.wide.s32 	%rd34, %r89, 4;
	add.s64 	%rd35, %rd3, %rd34;
	ld.global.u32 	%r90, [%rd35];
	ld.global.u32 	%r91, [%rd6];
	add.s32 	%r92, %r194, %r91;
	add.s32 	%r93, %r92, 3;
	mul.wide.s32 	%rd36, %r93, 4;
	add.s64 	%rd37, %rd2, %rd36;
	ld.global.u32 	%r94, [%rd37];
	ld.global.u32 	%r95, [%rd17];
	mad.lo.s32 	%r96, %r94, %r90, %r95;
	st.global.u32 	[%rd17], %r96;
	ld.global.u32 	%r97, [%rd5];
	add.s32 	%r98, %r16, %r97;
	mul.wide.s32 	%rd38, %r98, 4;
	add.s64 	%rd39, %rd3, %rd38;
	ld.global.u32 	%r99, [%rd39];
	ld.global.u32 	%r100, [%rd6];
	add.s32 	%r101, %r194, %r100;
	add.s32 	%r102, %r101, 4;
	mul.wide.s32 	%rd40, %r102, 4;
	add.s64 	%rd41, %rd2, %rd40;
	ld.global.u32 	%r103, [%rd41];
	ld.global.u32 	%r104, [%rd17+4];
	mad.lo.s32 	%r105, %r103, %r99, %r104;
	st.global.u32 	[%rd17+4], %r105;
	ld.global.u32 	%r106, [%rd5];
	add.s32 	%r107, %r16, %r106;
	mul.wide.s32 	%rd42, %r107, 4;
	add.s64 	%rd43, %rd3, %rd42;
	ld.global.u32 	%r108, [%rd43];
	ld.global.u32 	%r109, [%rd6];
	add.s32 	%r110, %r194, %r109;
	add.s32 	%r111, %r110, 5;
	mul.wide.s32 	%rd44, %r111, 4;
	add.s64 	%rd45, %rd2, %rd44;
	ld.global.u32 	%r112, [%rd45];
	ld.global.u32 	%r113, [%rd17+8];
	mad.lo.s32 	%r114, %r112, %r108, %r113;
	st.global.u32 	[%rd17+8], %r114;
	ld.global.u32 	%r115, [%rd5];
	add.s32 	%r116, %r16, %r115;
	mul.wide.s32 	%rd46, %r116, 4;
	add.s64 	%rd47, %rd3, %rd46;
	ld.global.u32 	%r117, [%rd47];
	ld.global.u32 	%r118, [%rd6];
	add.s32 	%r119, %r194, %r118;
	add.s32 	%r120, %r119, 6;
	mul.wide.s32 	%rd48, %r120, 4;
	add.s64 	%rd49, %rd2, %rd48;
	ld.global.u32 	%r121, [%rd49];
	ld.global.u32 	%r122, [%rd17+12];
	mad.lo.s32 	%r123, %r121, %r117, %r122;
	st.global.u32 	[%rd17+12], %r123;
	add.s32 	%r195, %r195, 8;
	add.s32 	%r194, %r194, 8;
	add.s32 	%r193, %r193, 8;
	setp.ne.s32 	%p9, %r195, 0;
	mov.u32 	%r197, %r8;
	@%p9 bra 	$L__BB0_8;
$L__BB0_9:
	setp.eq.s32 	%p10, %r5, 0;
	@%p10 bra 	$L__BB0_17;
	setp.lt.u32 	%p11, %r6, 3;
	@%p11 bra 	$L__BB0_12;
	ld.global.u32 	%r124, [%rd5];
	add.s32 	%r125, %r16, %r124;
	mul.wide.s32 	%rd50, %r125, 4;
	add.s64 	%rd51, %rd3, %rd50;
	ld.global.u32 	%r126, [%rd51];
	ld.global.u32 	%r127, [%rd6];
	add.s32 	%r128, %r18, %r197;
	add.s32 	%r129, %r128, %r127;
	mul.wide.s32 	%rd52, %r129, 4;
	add.s64 	%rd53, %rd2, %rd52;
	ld.global.u32 	%r130, [%rd53];
	add.s32 	%r131, %r14, %r197;
	mul.wide.s32 	%rd54, %r131, 4;
	add.s64 	%rd55, %rd1, %rd54;
	ld.global.u32 	%r132, [%rd55];
	mad.lo.s32 	%r133, %r130, %r126, %r132;
	st.global.u32 	[%rd55], %r133;
	ld.global.u32 	%r134, [%rd5];
	add.s32 	%r135, %r16, %r134;
	mul.wide.s32 	%rd56, %r135, 4;
	add.s64 	%rd57, %rd3, %rd56;
	ld.global.u32 	%r136, [%rd57];
	ld.global.u32 	%r137, [%rd6];
	add.s32 	%r138, %r17, %r197;
	add.s32 	%r139, %r138, %r137;
	mul.wide.s32 	%rd58, %r139, 4;
	add.s64 	%rd59, %rd2, %rd58;
	ld.global.u32 	%r140, [%rd59];
	ld.global.u32 	%r141, [%rd55+4];
	mad.lo.s32 	%r142, %r140, %r136, %r141;
	st.global.u32 	[%rd55+4], %r142;
	ld.global.u32 	%r143, [%rd5];
	add.s32 	%r144, %r16, %r143;
	mul.wide.s32 	%rd60, %r144, 4;
	add.s64 	%rd61, %rd3, %rd60;
	ld.global.u32 	%r145, [%rd61];
	ld.global.u32 	%r146, [%rd6];
	add.s32 	%r147, %r128, %r146;
	add.s32 	%r148, %r147, 2;
	mul.wide.s32 	%rd62, %r148, 4;
	add.s64 	%rd63, %rd2, %rd62;
	ld.global.u32 	%r149, [%rd63];
	ld.global.u32 	%r150, [%rd55+8];
	mad.lo.s32 	%r151, %r149, %r145, %r150;
	st.global.u32 	[%rd55+8], %r151;
	ld.global.u32 	%r152, [%rd5];
	add.s32 	%r153, %r16, %r152;
	mul.wide.s32 	%rd64, %r153, 4;
	add.s64 	%rd65, %rd3, %rd64;
	ld.global.u32 	%r154, [%rd65];
	ld.global.u32 	%r155, [%rd6];
	add.s32 	%r156, %r128, %r155;
	add.s32 	%r157, %r156, 3;
	mul.wide.s32 	%rd66, %r157, 4;
	add.s64 	%rd67, %rd2, %rd66;
	ld.global.u32 	%r158, [%rd67];
	ld.global.u32 	%r159, [%rd55+12];
	mad.lo.s32 	%r160, %r158, %r154, %r159;
	st.global.u32 	[%rd55+12], %r160;
	add.s32 	%r197, %r197, 4;
$L__BB0_12:
	setp.eq.s32 	%p12, %r7, 0;
	@%p12 bra 	$L__BB0_17;
	setp.eq.s32 	%p13, %r7, 1;
	@%p13 bra 	$L__BB0_15;
	ld.global.u32 	%r161, [%rd5];
	add.s32 	%r162, %r16, %r161;
	mul.wide.s32 	%rd68, %r162, 4;
	add.s64 	%rd69, %rd3, %rd68;
	ld.global.u32 	%r163, [%rd69];
	ld.global.u32 	%r164, [%rd6];
	add.s32 	%r165, %r18, %r197;
	add.s32 	%r166, %r165, %r164;
	mul.wide.s32 	%rd70, %r166, 4;
	add.s64 	%rd71, %rd2, %rd70;
	ld.global.u32 	%r167, [%rd71];
	add.s32 	%r168, %r14, %r197;
	mul.wide.s32 	%rd72, %r168, 4;
	add.s64 	%rd73, %rd1, %rd72;
	ld.global.u32 	%r169, [%rd73];
	mad.lo.s32 	%r170, %r167, %r163, %r169;
	st.global.u32 	[%rd73], %r170;
	ld.global.u32 	%r171, [%rd5];
	add.s32 	%r172, %r16, %r171;
	mul.wide.s32 	%rd74, %r172, 4;
	add.s64 	%rd75, %rd3, %rd74;
	ld.global.u32 	%r173, [%rd75];
	ld.global.u32 	%r174, [%rd6];
	add.s32 	%r175, %r17, %r197;
	add.s32 	%r176, %r175, %r174;
	mul.wide.s32 	%rd76, %r176, 4;
	add.s64 	%rd77, %rd2, %rd76;
	ld.global.u32 	%r177, [%rd77];
	ld.global.u32 	%r178, [%rd73+4];
	mad.lo.s32 	%r179, %r177, %r173, %r178;
	st.global.u32 	[%rd73+4], %r179;
	add.s32 	%r197, %r197, 2;
$L__BB0_15:
	setp.eq.s32 	%p14, %r9, 0;
	@%p14 bra 	$L__BB0_17;
	ld.global.u32 	%r180, [%rd5];
	add.s32 	%r181, %r16, %r180;
	mul.wide.s32 	%rd78, %r181, 4;
	add.s64 	%rd79, %rd3, %rd78;
	ld.global.u32 	%r182, [%rd79];
	ld.global.u32 	%r183, [%rd6];
	add.s32 	%r184, %r18, %r197;
	add.s32 	%r185, %r184, %r183;
	mul.wide.s32 	%rd80, %r185, 4;
	add.s64 	%rd81, %rd2, %rd80;
	ld.global.u32 	%r186, [%rd81];
	add.s32 	%r187, %r14, %r197;
	mul.wide.s32 	%rd82, %r187, 4;
	add.s64 	%rd83, %rd1, %rd82;
	ld.global.u32 	%r188, [%rd83];
	mad.lo.s32 	%r189, %r186, %r182, %r188;
	st.global.u32 	[%rd83], %r189;
$L__BB0_17:
	add.s32 	%r192, %r192, 1;
	setp.ne.s32 	%p15, %r192, %r33;
	@%p15 bra 	$L__BB0_6;
	add.s32 	%r191, %r191, 1;
	setp.ne.s32 	%p16, %r191, %r33;
	@%p16 bra 	$L__BB0_5;
$L__BB0_19:
	add.s32 	%r190, %r190, 1;
	setp.ne.s32 	%p17, %r190, %r3;
	@%p17 bra 	$L__BB0_2;
$L__BB0_20:
	ret;

}


// ===== COMPILED SASS (sm_100) =====

	.target	sm_100

	.elftype	@"ET_EXEC"


//--------------------- .note.nv.tkinfo           --------------------------
	.section	.note.nv.tkinfo,"",@"SHT_NOTE"
	.sectionflags	@"SHF_NOTE_NV_TKINFO"
	.tkinfo
        /*0018*/ 	.word	0x00000002
        /*0030*/ 	.string	""
        /*0030*/ 	.string	"ptxas"
        /*0030*/ 	.string	"Cuda compilation tools, release 13.0, V13.0.88"
        /*0030*/ 	.string	"Build cuda_13.0.r13.0/compiler.36424714_0"
        /*0030*/ 	.string	"-arch sm_100 -m 64 "



//--------------------- .note.nv.cuinfo           --------------------------
	.section	.note.nv.cuinfo,"",@"SHT_NOTE"
	.sectionflags	@"SHF_NOTE_NV_CUINFO"
        /*0018*/ 	.short	0x0002
        /*001a*/ 	.short	0x0064
        /*001c*/ 	.short	0x0082
	.zero		2


//--------------------- .nv.info                  --------------------------
	.section	.nv.info,"",@"SHT_CUDA_INFO"
	.align	4


	//----- nvinfo : EIATTR_REGCOUNT
	.align		4
        /*0000*/ 	.byte	0x04, 0x2f
        /*0002*/ 	.short	(.L_1 - .L_0)
	.align		4
.L_0:
        /*0004*/ 	.word	index@(_Z9matrixMulPiS_S_S_Pjii)
        /*0008*/ 	.word	0x00000020


	//----- nvinfo : EIATTR_FRAME_SIZE
	.align		4
.L_1:
        /*000c*/ 	.byte	0x04, 0x11
        /*000e*/ 	.short	(.L_3 - .L_2)
	.align		4
.L_2:
        /*0010*/ 	.word	index@(_Z9matrixMulPiS_S_S_Pjii)
        /*0014*/ 	.word	0x00000000


	//----- nvinfo : EIATTR_MIN_STACK_SIZE
	.align		4
.L_3:
        /*0018*/ 	.byte	0x04, 0x12
        /*001a*/ 	.short	(.L_5 - .L_4)
	.align		4
.L_4:
        /*001c*/ 	.word	index@(_Z9matrixMulPiS_S_S_Pjii)
        /*0020*/ 	.word	0x00000000
.L_5:


//--------------------- .nv.compat                --------------------------
	.section	.nv.compat,"",@"SHT_CUDA_COMPAT_INFO"
	.align	4
        /*0000*/ 	.byte	0x02, 0x09, 0x00, 0x00, 0x02, 0x02, 0x01, 0x00, 0x02, 0x05, 0x05, 0x00, 0x03, 0x07, 0x01, 0x01
        /*0010*/ 	.byte	0x02, 0x03, 0x00, 0x00, 0x02, 0x06, 0x01, 0x00, 0x04, 0x0b, 0x08, 0x00, 0x09, 0x00, 0x00, 0x00
        /*0020*/ 	.byte	0x00, 0x00, 0x00, 0x00


//--------------------- .nv.info._Z9matrixMulPiS_S_S_Pjii --------------------------
	.section	.nv.info._Z9matrixMulPiS_S_S_Pjii,"",@"SHT_CUDA_INFO"
	.sectionflags	@""
	.align	4


	//----- nvinfo : EIATTR_CUDA_API_VERSION
	.align		4
        /*0000*/ 	.byte	0x04, 0x37
        /*0002*/ 	.short	(.L_7 - .L_6)
.L_6:
        /*0004*/ 	.word	0x00000082


	//----- nvinfo : EIATTR_KPARAM_INFO
	.align		4
.L_7:
        /*0008*/ 	.byte	0x04, 0x17
        /*000a*/ 	.short	(.L_9 - .L_8)
.L_8:
        /*000c*/ 	.word	0x00000000
        /*0010*/ 	.short	0x0006
        /*0012*/ 	.short	0x002c
        /*0014*/ 	.byte	0x00, 0xf0, 0x11, 0x00


	//----- nvinfo : EIATTR_KPARAM_INFO
	.align		4
.L_9:
        /*0018*/ 	.byte	0x04, 0x17
        /*001a*/ 	.short	(.L_11 - .L_10)
.L_10:
        /*001c*/ 	.word	0x00000000
        /*0020*/ 	.short	0x0005
        /*0022*/ 	.short	0x0028
        /*0024*/ 	.byte	0x00, 0xf0, 0x11, 0x00


	//----- nvinfo : EIATTR_KPARAM_INFO
	.align		4
.L_11:
        /*0028*/ 	.byte	0x04, 0x17
        /*002a*/ 	.short	(.L_13 - .L_12)
.L_12:
        /*002c*/ 	.word	0x00000000
        /*0030*/ 	.short	0x0004
        /*0032*/ 	.short	0x0020
        /*0034*/ 	.byte	0x00, 0xf5, 0x21, 0x00


	//----- nvinfo : EIATTR_KPARAM_INFO
	.align		4
.L_13:
        /*0038*/ 	.byte	0x04, 0x17
        /*003a*/ 	.short	(.L_15 - .L_14)
.L_14:
        /*003c*/ 	.word	0x00000000
        /*0040*/ 	.short	0x0003
        /*0042*/ 	.short	0x0018
        /*0044*/ 	.byte	0x00, 0xf5, 0x21, 0x00


	//----- nvinfo : EIATTR_KPARAM_INFO
	.align		4
.L_15:
        /*0048*/ 	.byte	0x04, 0x17
        /*004a*/ 	.short	(.L_17 - .L_16)
.L_16:
        /*004c*/ 	.word	0x00000000
        /*0050*/ 	.short	0x0002
        /*0052*/ 	.short	0x0010
        /*0054*/ 	.byte	0x00, 0xf5, 0x21, 0x00


	//----- nvinfo : EIATTR_KPARAM_INFO
	.align		4
.L_17:
        /*0058*/ 	.byte	0x04, 0x17
        /*005a*/ 	.short	(.L_19 - .L_18)
.L_18:
        /*005c*/ 	.word	0x00000000
        /*0060*/ 	.short	0x0001
        /*0062*/ 	.short	0x0008
        /*0064*/ 	.byte	0x00, 0xf5, 0x21, 0x00


	//----- nvinfo : EIATTR_KPARAM_INFO
	.align		4
.L_19:
        /*0068*/ 	.byte	0x04, 0x17
        /*006a*/ 	.short	(.L_21 - .L_20)
.L_20:
        /*006c*/ 	.word	0x00000000
        /*0070*/ 	.short	0x0000
        /*0072*/ 	.short	0x0000
        /*0074*/ 	.byte	0x00, 0xf5, 0x21, 0x00


	//----- nvinfo : EIATTR_SPARSE_MMA_MASK
	.align		4
.L_21:
        /*0078*/ 	.byte	0x03, 0x50
        /*007a*/ 	.short	0x0000


	//----- nvinfo : EIATTR_MAXREG_COUNT
	.align		4
        /*007c*/ 	.byte	0x03, 0x1b
        /*007e*/ 	.short	0x00ff


	//----- nvinfo : EIATTR_MERCURY_ISA_VERSION
	.align		4
        /*0080*/ 	.byte	0x03, 0x5f
        /*0082*/ 	.short	0x0101


	//----- nvinfo : EIATTR_VRC_CTA_INIT_COUNT
	.align		4
        /*0084*/ 	.byte	0x02, 0x4a
	.zero		1
	.zero		1


	//----- nvinfo : EIATTR_EXIT_INSTR_OFFSETS
	.align		4
        /*0088*/ 	.byte	0x04, 0x1c
        /*008a*/ 	.short	(.L_23 - .L_22)


	//   ....[0]....
.L_22:
        /*008c*/ 	.word	0x00000240


	//   ....[1]....
        /*0090*/ 	.word	0x00001260


	//----- nvinfo : EIATTR_CRS_STACK_SIZE
	.align		4
.L_23:
        /*0094*/ 	.byte	0x04, 0x1e
        /*0096*/ 	.short	(.L_25 - .L_24)
.L_24:
        /*0098*/ 	.word	0x00000000


	//----- nvinfo : EIATTR_CBANK_PARAM_SIZE
	.align		4
.L_25:
        /*009c*/ 	.byte	0x03, 0x19
        /*009e*/ 	.short	0x0030


	//----- nvinfo : EIATTR_PARAM_CBANK
	.align		4
        /*00a0*/ 	.byte	0x04, 0x0a
        /*00a2*/ 	.short	(.L_27 - .L_26)
	.align		4
.L_26:
        /*00a4*/ 	.word	index@(.nv.constant0._Z9matrixMulPiS_S_S_Pjii)
        /*00a8*/ 	.short	0x0380
        /*00aa*/ 	.short	0x0030


	//----- nvinfo : EIATTR_SW_WAR
	.align		4
.L_27:
        /*00ac*/ 	.byte	0x04, 0x36
        /*00ae*/ 	.short	(.L_29 - .L_28)
.L_28:
        /*00b0*/ 	.word	0x00000008
.L_29:


//--------------------- .nv.callgraph             --------------------------
	.section	.nv.callgraph,"",@"SHT_CUDA_CALLGRAPH"
	.align	4
	.sectionentsize	8
	.align		4
        /*0000*/ 	.word	0x00000000
	.align		4
        /*0004*/ 	.word	0xffffffff
	.align		4
        /*0008*/ 	.word	0x00000000
	.align		4
        /*000c*/ 	.word	0xfffffffe
	.align		4
        /*0010*/ 	.word	0x00000000
	.align		4
        /*0014*/ 	.word	0xfffffffd
	.align		4
        /*0018*/ 	.word	0x00000000
	.align		4
        /*001c*/ 	.word	0xfffffffc


//--------------------- .text._Z9matrixMulPiS_S_S_Pjii --------------------------
	.section	.text._Z9matrixMulPiS_S_S_Pjii,"ax",@progbits
	.align	128
        .global         _Z9matrixMulPiS_S_S_Pjii
        .type           _Z9matrixMulPiS_S_S_Pjii,@function
        .size           _Z9matrixMulPiS_S_S_Pjii,(.L_x_11 - _Z9matrixMulPiS_S_S_Pjii)
        .other          _Z9matrixMulPiS_S_S_Pjii,@"STO_CUDA_ENTRY STV_DEFAULT"
_Z9matrixMulPiS_S_S_Pjii:
.text._Z9matrixMulPiS_S_S_Pjii:
[----:B------:R-:W-:Y:S08]  /*0000*/  LDC R1, c[0x0][0x37c] ;  /* 0x0000df00ff017b82 */ /* 0x000ff00000000800 */
[----:B------:R-:W0:Y:S01]  /*0010*/  LDC.64 R4, c[0x0][0x3a8] ;  /* 0x0000ea00ff047b82 */ /* 0x000e220000000a00 */
[----:B------:R-:W1:Y:S07]  /*0020*/  S2R R9, SR_TID.X ;  /* 0x0000000000097919 */ /* 0x000e6e0000002100 */
[----:B------:R-:W2:Y:S08]  /*0030*/  S2UR UR4, SR_CTAID.Y ;  /* 0x00000000000479c3 */ /* 0x000eb00000002600 */
[----:B------:R-:W1:Y:S01]  /*0040*/  S2UR UR5, SR_CTAID.X ;  /* 0x00000000000579c3 */ /* 0x000e620000002500 */
[----:B0-----:R-:W-:-:S02]  /*0050*/  IABS R8, R5 ;  /* 0x0000000500087213 */ /* 0x001fc40000000000 */
[----:B------:R-:W-:Y:S02]  /*0060*/  IABS R6, R4 ;  /* 0x0000000400067213 */ /* 0x000fe40000000000 */
[----:B------:R-:W0:Y:S01]  /*0070*/  I2F.RP R0, R8 ;  /* 0x0000000800007306 */ /* 0x000e220000209400 */
[----:B------:R-:W-:-:S04]  /*0080*/  LOP3.LUT R4, R4, R5, RZ, 0x3c, !PT ;  /* 0x0000000504047212 */ /* 0x000fc800078e3cff */
[----:B------:R-:W-:-:S03]  /*0090*/  ISETP.GE.AND P1, PT, R4, RZ, PT ;  /* 0x000000ff0400720c */ /* 0x000fc60003f26270 */
[----:B0-----:R-:W0:Y:S02]  /*00a0*/  MUFU.RCP R0, R0 ;  /* 0x0000000000007308 */ /* 0x001e240000001000 */
[----:B0-----:R-:W-:-:S06]  /*00b0*/  IADD3 R2, PT, PT, R0, 0xffffffe, RZ ;  /* 0x0ffffffe00027810 */ /* 0x001fcc0007ffe0ff */
[----:B------:R0:W3:Y:S02]  /*00c0*/  F2I.FTZ.U32.TRUNC.NTZ R3, R2 ;  /* 0x0000000200037305 */ /* 0x0000e4000021f000 */
[----:B0-----:R-:W-:Y:S01]  /*00d0*/  HFMA2 R2, -RZ, RZ, 0, 0 ;  /* 0x00000000ff027431 */ /* 0x001fe200000001ff */
[----:B---3--:R-:W-:-:S05]  /*00e0*/  IADD3 R7, PT, PT, RZ, -R3, RZ ;  /* 0x80000003ff077210 */ /* 0x008fca0007ffe0ff */
[----:B------:R-:W-:-:S04]  /*00f0*/  IMAD R7, R7, R8, RZ ;  /* 0x0000000807077224 */ /* 0x000fc800078e02ff */
[----:B------:R-:W-:Y:S02]  /*0100*/  IMAD.HI.U32 R3, R3, R7, R2 ;  /* 0x0000000703037227 */ /* 0x000fe400078e0002 */
[----:B------:R-:W2:Y:S04]  /*0110*/  S2R R7, SR_TID.Y ;  /* 0x0000000000077919 */ /* 0x000ea80000002200 */
[----:B------:R-:W-:-:S04]  /*0120*/  IMAD.HI.U32 R0, R3, R6, RZ ;  /* 0x0000000603007227 */ /* 0x000fc800078e00ff */
[----:B------:R-:W-:-:S04]  /*0130*/  IMAD.MOV R3, RZ, RZ, -R0 ;  /* 0x000000ffff037224 */ /* 0x000fc800078e0a00 */
[C---:B------:R-:W-:Y:S02]  /*0140*/  IMAD R3, R8.reuse, R3, R6 ;  /* 0x0000000308037224 */ /* 0x040fe400078e0206 */
[----:B------:R-:W2:Y:S03]  /*0150*/  LDC R6, c[0x0][0x364] ;  /* 0x0000d900ff067b82 */ /* 0x000ea60000000800 */
[----:B------:R-:W-:-:S05]  /*0160*/  ISETP.GT.U32.AND P2, PT, R8, R3, PT ;  /* 0x000000030800720c */ /* 0x000fca0003f44070 */
[----:B------:R-:W1:Y:S08]  /*0170*/  LDC R2, c[0x0][0x360] ;  /* 0x0000d800ff027b82 */ /* 0x000e700000000800 */
[----:B------:R-:W-:Y:S02]  /*0180*/  @!P2 IADD3 R3, PT, PT, R3, -R8, RZ ;  /* 0x800000080303a210 */ /* 0x000fe40007ffe0ff */
[----:B------:R-:W-:-:S02]  /*0190*/  @!P2 IADD3 R0, PT, PT, R0, 0x1, RZ ;  /* 0x000000010000a810 */ /* 0x000fc40007ffe0ff */
[----:B------:R-:W-:Y:S02]  /*01a0*/  ISETP.GE.U32.AND P0, PT, R3, R8, PT ;  /* 0x000000080300720c */ /* 0x000fe40003f06070 */
[----:B------:R-:W-:Y:S01]  /*01b0*/  ISETP.NE.AND P2, PT, R5, RZ, PT ;  /* 0x000000ff0500720c */ /* 0x000fe20003f45270 */
[----:B--2---:R-:W-:Y:S02]  /*01c0*/  IMAD R6, R6, UR4, R7 ;  /* 0x0000000406067c24 */ /* 0x004fe4000f8e0207 */
[----:B-1----:R-:W-:-:S08]  /*01d0*/  IMAD R3, R2, UR5, R9 ;  /* 0x0000000502037c24 */ /* 0x002fd0000f8e0209 */
[----:B------:R-:W-:Y:S02]  /*01e0*/  @P0 IADD3 R0, PT, PT, R0, 0x1, RZ ;  /* 0x0000000100000810 */ /* 0x000fe40007ffe0ff */
[----:B------:R-:W-:-:S03]  /*01f0*/  VIMNMX R7, PT, PT, R6, R3, !PT ;  /* 0x0000000306077248 */ /* 0x000fc60007fe0100 */
[----:B------:R-:W-:Y:S01]  /*0200*/  @!P1 IMAD.MOV R0, RZ, RZ, -R0 ;  /* 0x000000ffff009224 */ /* 0x000fe200078e0a00 */
[----:B------:R-:W-:-:S04]  /*0210*/  @!P2 LOP3.LUT R0, RZ, R5, RZ, 0x33, !PT ;  /* 0x00000005ff00a212 */ /* 0x000fc800078e33ff */
[----:B------:R-:W-:-:S04]  /*0220*/  ISETP.GE.AND P0, PT, R0, 0x1, PT ;  /* 0x000000010000780c */ /* 0x000fc80003f06270 */
[----:B------:R-:W-:-:S13]  /*0230*/  ISETP.GE.OR P0, PT, R7, R0, !P0 ;  /* 0x000000000700720c */ /* 0x000fda0004706670 */
[----:B------:R-:W-:Y:S05]  /*0240*/  @P0 EXIT ;  /* 0x000000000000094d */ /* 0x000fea0003800000 */
[----:B------:R-:W0:Y:S01]  /*0250*/  LDCU.64 UR6, c[0x0][0x3a0] ;  /* 0x00007400ff0677ac */ /* 0x000e220008000a00 */
[----:B------:R-:W-:Y:S01]  /*0260*/  LOP3.LUT R2, R5, 0x7, RZ, 0xc0, !PT ;  /* 0x0000000705027812 */ /* 0x000fe200078ec0ff */
[----:B------:R-:W-:Y:S01]  /*0270*/  IMAD R6, R6, R0, RZ ;  /* 0x0000000006067224 */ /* 0x000fe200078e02ff */
[----:B------:R-:W1:Y:S02]  /*0280*/  LDCU.64 UR8, c[0x0][0x358] ;  /* 0x00006b00ff0877ac */ /* 0x000e640008000a00 */
[----:B------:R-:W-:Y:S01]  /*0290*/  IADD3 R4, PT, PT, R2, -0x1, RZ ;  /* 0xffffffff02047810 */ /* 0x000fe20007ffe0ff */
[----:B------:R-:W-:-:S03]  /*02a0*/  UMOV UR4, URZ ;  /* 0x000000ff00047c82 */ /* 0x000fc60008000000 */
[----:B------:R-:W-:Y:S02]  /*02b0*/  ISETP.GE.U32.AND P1, PT, R4, 0x3, PT ;  /* 0x000000030400780c */ /* 0x000fe40003f26070 */
[C---:B------:R-:W-:Y:S02]  /*02c0*/  LOP3.LUT R4, R5.reuse, 0x7ffffff8, RZ, 0xc0, !PT ;  /* 0x7ffffff805047812 */ /* 0x040fe400078ec0ff */
[----:B------:R-:W-:Y:S02]  /*02d0*/  LOP3.LUT R5, R5, 0x3, RZ, 0xc0, !PT ;  /* 0x0000000305057812 */ /* 0x000fe400078ec0ff */
[----:B------:R-:W-:Y:S01]  /*02e0*/  IADD3 R7, PT, PT, -R4, RZ, RZ ;  /* 0x000000ff04077210 */ /* 0x000fe20007ffe1ff */
[----:B0-----:R-:W-:-:S04]  /*02f0*/  UIADD3 UR6, UP0, UPT, UR6, 0x10, URZ ;  /* 0x0000001006067890 */ /* 0x001fc8000ff1e0ff */
[----:B-1----:R-:W-:-:S12]  /*0300*/  UIADD3.X UR7, UPT, UPT, URZ, UR7, URZ, UP0, !UPT ;  /* 0x00000007ff077290 */ /* 0x002fd800087fe4ff */
.L_x_9:
[----:B0-----:R-:W0:Y:S01]  /*0310*/  LDC.64 R10, c[0x0][0x380] ;  /* 0x0000e000ff0a7b82 */ /* 0x001e220000000a00 */
[----:B------:R-:W-:-:S05]  /*0320*/  IADD3 R9, PT, PT, R6, UR4, RZ ;  /* 0x0000000406097c10 */ /* 0x000fca000fffe0ff */
[----:B0-----:R-:W-:-:S05]  /*0330*/  IMAD.WIDE.U32 R10, R9, 0x4, R10 ;  /* 0x00000004090a7825 */ /* 0x001fca00078e000a */
[----:B--2---:R-:W2:Y:S01]  /*0340*/  LDG.E R8, desc[UR8][R10.64] ;  /* 0x000000080a087981 */ /* 0x004ea2000c1e1900 */
[----:B------:R-:W-:Y:S01]  /*0350*/  BSSY.RECONVERGENT B0, `(.L_x_0) ;  /* 0x00000ed000007945 */ /* 0x000fe20003800200 */
[----:B--2---:R-:W-:-:S13]  /*0360*/  ISETP.NE.AND P0, PT, R8, RZ, PT ;  /* 0x000000ff0800720c */ /* 0x004fda0003f05270 */
[----:B-1----:R-:W-:Y:S05]  /*0370*/  @!P0 BRA `(.L_x_1) ;  /* 0x0000000c00a88947 */ /* 0x002fea0003800000 */
[----:B------:R-:W0:Y:S01]  /*0380*/  LDC.64 R12, c[0x0][0x390] ;  /* 0x0000e400ff0c7b82 */ /* 0x000e220000000a00 */
[----:B------:R-:W-:-:S07]  /*0390*/  IMAD R9, R0, UR4, R3 ;  /* 0x0000000400097c24 */ /* 0x000fce000f8e0203 */
[----:B------:R-:W1:Y:S01]  /*03a0*/  LDC R8, c[0x0][0x3ac] ;  /* 0x0000eb00ff087b82 */ /* 0x000e620000000800 */
[----:B0-----:R-:W-:-:S05]  /*03b0*/  IMAD.WIDE R12, R9, 0x4, R12 ;  /* 0x00000004090c7825 */ /* 0x001fca00078e020c */
[----:B------:R-:W2:Y:S01]  /*03c0*/  LDG.E R9, desc[UR8][R12.64] ;  /* 0x000000080c097981 */ /* 0x000ea2000c1e1900 */
[----:B-1----:R-:W-:-:S04]  /*03d0*/  ISETP.GE.AND P0, PT, R8, 0x1, PT ;  /* 0x000000010800780c */ /* 0x002fc80003f06270 */
[----:B--2---:R-:W-:-:S13]  /*03e0*/  ISETP.EQ.OR P0, PT, R9, RZ, !P0 ;  /* 0x000000ff0900720c */ /* 0x004fda0004702670 */
[----:B------:R-:W-:Y:S05]  /*03f0*/  @P0 BRA `(.L_x_1) ;  /* 0x0000000c00880947 */ /* 0x000fea0003800000 */
[----:B------:R-:W-:-:S07]  /*0400*/  IMAD.MOV.U32 R8, RZ, RZ, RZ ;  /* 0x000000ffff087224 */ /* 0x000fce00078e00ff */
.L_x_8:
[----:B012---:R-:W0:Y:S01]  /*0410*/  LDC R15, c[0x0][0x3ac] ;  /* 0x0000eb00ff0f7b82 */ /* 0x007e220000000800 */
[----:B------:R-:W-:Y:S01]  /*0420*/  IADD3 R9, PT, PT, R3, R6, RZ ;  /* 0x0000000603097210 */ /* 0x000fe20007ffe0ff */
[----:B------:R-:W-:-:S04]  /*0430*/  UMOV UR5, URZ ;  /* 0x000000ff00057c82 */ /* 0x000fc80008000000 */
[-C--:B0-----:R-:W-:Y:S02]  /*0440*/  IMAD R24, R9, R15.reuse, R8 ;  /* 0x0000000f09187224 */ /* 0x081fe400078e0208 */
[CC--:B------:R-:W-:Y:S01]  /*0450*/  IMAD R9, R8.reuse, R15.reuse, -0x1 ;  /* 0xffffffff08097424 */ /* 0x0c0fe200078e020f */
[----:B------:R-:W-:Y:S01]  /*0460*/  IADD3 R8, PT, PT, R8, 0x1, RZ ;  /* 0x0000000108087810 */ /* 0x000fe20007ffe0ff */
[----:B------:R-:W-:-:S03]  /*0470*/  IMAD R24, R24, R15, RZ ;  /* 0x0000000f18187224 */ /* 0x000fc600078e02ff */
[----:B------:R-:W-:-:S13]  /*0480*/  ISETP.NE.AND P0, PT, R8, R15, PT ;  /* 0x0000000f0800720c */ /* 0x000fda0003f05270 */
.L_x_7:
[----:B0-----:R-:W0:Y:S01]  /*0490*/  LDCU UR12, c[0x0][0x3ac] ;  /* 0x00007580ff0c77ac */ /* 0x001e220008000800 */
[----:B------:R-:W-:Y:S01]  /*04a0*/  IADD3 R25, PT, PT, R9, UR5, RZ ;  /* 0x0000000509197c10 */ /* 0x000fe2000fffe0ff */
[----:B------:R-:W-:Y:S01]  /*04b0*/  IMAD.MOV.U32 R29, RZ, RZ, RZ ;  /* 0x000000ffff1d7224 */ /* 0x000fe200078e00ff */
[----:B0-----:R-:W-:Y:S02]  /*04c0*/  UISETP.GE.U32.AND UP1, UPT, UR12, 0x8, UPT ;  /* 0x000000080c00788c */ /* 0x001fe4000bf26070 */
[----:B------:R-:W-:Y:S02]  /*04d0*/  UIMAD UR10, UR5, UR12, URZ ;  /* 0x0000000c050a72a4 */ /* 0x000fe4000f8e02ff */
[----:B------:R-:W-:Y:S02]  /*04e0*/  UIADD3 UR5, UPT, UPT, UR5, 0x1, URZ ;  /* 0x0000000105057890 */ /* 0x000fe4000fffe0ff */
[----:B------:R-:W-:Y:S02]  /*04f0*/  UIADD3 UR11, UPT, UPT, UR10, -0x1, URZ ;  /* 0xffffffff0a0b7890 */ /* 0x000fe4000fffe0ff */
[----:B------:R-:W-:Y:S01]  /*0500*/  UISETP.NE.AND UP0, UPT, UR5, UR12, UPT ;  /* 0x0000000c0500728c */ /* 0x000fe2000bf05270 */
[----:B-12---:R-:W-:Y:S10]  /*0510*/  BRA.U !UP1, `(.L_x_2) ;  /* 0x0000000509987547 */ /* 0x006ff4000b800000 */
[----:B------:R-:W-:Y:S02]  /*0520*/  MOV R27, R24 ;  /* 0x00000018001b7202 */ /* 0x000fe40000000f00 */
[----:B------:R-:W-:Y:S02]  /*0530*/  MOV R26, UR10 ;  /* 0x0000000a001a7c02 */ /* 0x000fe40008000f00 */
[----:B------:R-:W-:-:S07]  /*0540*/  MOV R28, R7 ;  /* 0x00000007001c7202 */ /* 0x000fce0000000f00 */
.L_x_3:
[----:B0-----:R-:W2:Y:S01]  /*0550*/  LDG.E R15, desc[UR8][R12.64] ;  /* 0x000000080c0f7981 */ /* 0x001ea2000c1e1900 */
[----:B------:R-:W0:Y:S03]  /*0560*/  LDC.64 R16, c[0x0][0x398] ;  /* 0x0000e600ff107b82 */ /* 0x000e260000000a00 */
[----:B------:R-:W3:Y:S05]  /*0570*/  LDG.E R14, desc[UR8][R10.64] ;  /* 0x000000080a0e7981 */ /* 0x000eea000c1e1900 */
[----:B------:R-:W1:Y:S01]  /*0580*/  LDC.64 R18, c[0x0][0x388] ;  /* 0x0000e200ff127b82 */ /* 0x000e620000000a00 */
[----:B--2---:R-:W-:Y:S01]  /*0590*/  IADD3 R15, PT, PT, R26, -0x1, R15 ;  /* 0xffffffff1a0f7810 */ /* 0x004fe20007ffe00f */
[----:B---3--:R-:W-:Y:S01]  /*05a0*/  IMAD.IADD R21, R25, 0x1, R14 ;  /* 0x0000000119157824 */ /* 0x008fe200078e020e */
[----:B------:R-:W-:-:S03]  /*05b0*/  MOV R14, UR6 ;  /* 0x00000006000e7c02 */ /* 0x000fc60008000f00 */
[----:B0-----:R-:W-:Y:S01]  /*05c0*/  IMAD.WIDE R22, R15, 0x4, R16 ;  /* 0x000000040f167825 */ /* 0x001fe200078e0210 */
[----:B------:R-:W-:-:S03]  /*05d0*/  MOV R15, UR7 ;  /* 0x00000007000f7c02 */ /* 0x000fc60008000f00 */
[----:B-1----:R-:W-:Y:S02]  /*05e0*/  IMAD.WIDE R20, R21, 0x4, R18 ;  /* 0x0000000415147825 */ /* 0x002fe400078e0212 */
[----:B------:R-:W2:Y:S02]  /*05f0*/  LDG.E R23, desc[UR8][R22.64] ;  /* 0x0000000816177981 */ /* 0x000ea4000c1e1900 */
[----:B------:R-:W-:Y:S02]  /*0600*/  IMAD.WIDE R14, R27, 0x4, R14 ;  /* 0x000000041b0e7825 */ /* 0x000fe400078e020e */
[----:B------:R-:W2:Y:S04]  /*0610*/  LDG.E R20, desc[UR8][R20.64] ;  /* 0x0000000814147981 */ /* 0x000ea8000c1e1900 */
[----:B------:R-:W2:Y:S02]  /*0620*/  LDG.E R29, desc[UR8][R14.64+-0x10] ;  /* 0xfffff0080e1d7981 */ /* 0x000ea4000c1e1900 */
[----:B--2---:R-:W-:-:S05]  /*0630*/  IMAD R23, R20, R23, R29 ;  /* 0x0000001714177224 */ /* 0x004fca00078e021d */
[----:B------:R0:W-:Y:S04]  /*0640*/  STG.E desc[UR8][R14.64+-0x10], R23 ;  /* 0xfffff0170e007986 */ /* 0x0001e8000c101908 */
[----:B------:R-:W2:Y:S04]  /*0650*/  LDG.E R20, desc[UR8][R10.64] ;  /* 0x000000080a147981 */ /* 0x000ea8000c1e1900 */
[----:B------:R-:W3:Y:S04]  /*0660*/  LDG.E R29, desc[UR8][R12.64] ;  /* 0x000000080c1d7981 */ /* 0x000ee8000c1e1900 */
[----:B0-----:R-:W4:Y:S01]  /*0670*/  LDG.E R23, desc[UR8][R14.64+-0xc] ;  /* 0xfffff4080e177981 */ /* 0x001f22000c1e1900 */
[----:B--2---:R-:W-:-:S05]  /*0680*/  IADD3 R21, PT, PT, R25, R20, RZ ;  /* 0x0000001419157210 */ /* 0x004fca0007ffe0ff */
[----:B------:R-:W-:-:S04]  /*0690*/  IMAD.WIDE R20, R21, 0x4, R18 ;  /* 0x0000000415147825 */ /* 0x000fc800078e0212 */
[----:B---3--:R-:W-:Y:S01]  /*06a0*/  IMAD.IADD R29, R29, 0x1, R26 ;  /* 0x000000011d1d7824 */ /* 0x008fe200078e021a */
[----:B------:R0:W4:Y:S03]  /*06b0*/  LDG.E R22, desc[UR8][R20.64] ;  /* 0x0000000814167981 */ /* 0x000126000c1e1900 */
[----:B0-----:R-:W-:-:S05]  /*06c0*/  IMAD.WIDE R20, R29, 0x4, R16 ;  /* 0x000000041d147825 */ /* 0x001fca00078e0210 */
[----:B------:R-:W4:Y:S02]  /*06d0*/  LDG.E R29, desc[UR8][R20.64] ;  /* 0x00000008141d7981 */ /* 0x000f24000c1e1900 */
[----:B----4-:R-:W-:-:S05]  /*06e0*/  IMAD R29, R22, R29, R23 ;  /* 0x0000001d161d7224 */ /* 0x010fca00078e0217 */
[----:B------:R0:W-:Y:S04]  /*06f0*/  STG.E desc[UR8][R14.64+-0xc], R29 ;  /* 0xfffff41d0e007986 */ /* 0x0001e8000c101908 */
[----:B------:R-:W2:Y:S04]  /*0700*/  LDG.E R22, desc[UR8][R10.64] ;  /* 0x000000080a167981 */ /* 0x000ea8000c1e1900 */
[----:B0-----:R-:W3:Y:S01]  /*0710*/  LDG.E R29, desc[UR8][R12.64] ;  /* 0x000000080c1d7981 */ /* 0x001ee2000c1e1900 */
[----:B--2---:R-:W-:Y:S02]  /*0720*/  IADD3 R23, PT, PT, R25, R22, RZ ;  /* 0x0000001619177210 */ /* 0x004fe40007ffe0ff */
[----:B---3--:R-:W-:-:S03]  /*0730*/  IADD3 R21, PT, PT, R26, 0x1, R29 ;  /* 0x000000011a157810 */ /* 0x008fc60007ffe01d */
[----:B------:R-:W-:-:S04]  /*0740*/  IMAD.WIDE R22, R23, 0x4, R18 ;  /* 0x0000000417167825 */ /* 0x000fc800078e0212 */
[----:B------:R-:W-:Y:S02]  /*0750*/  IMAD.WIDE R20, R21, 0x4, R16 ;  /* 0x0000000415147825 */ /* 0x000fe400078e0210 */
[----:B------:R-:W2:Y:S04]  /*0760*/  LDG.E R22, desc[UR8][R22.64] ;  /* 0x0000000816167981 */ /* 0x000ea8000c1e1900 */
[----:B------:R-:W2:Y:S04]  /*0770*/  LDG.E R21, desc[UR8][R20.64] ;  /* 0x0000000814157981 */ /* 0x000ea8000c1e1900 */
[----:B------:R-:W2:Y:S02]  /*0780*/  LDG.E R20, desc[UR8][R14.64+-0x8] ;  /* 0xfffff8080e147981 */ /* 0x000ea4000c1e1900 */
[----:B--2---:R-:W-:-:S05]  /*0790*/  IMAD R21, R22, R21, R20 ;  /* 0x0000001516157224 */ /* 0x004fca00078e0214 */
[----:B------:R0:W-:Y:S04]  /*07a0*/  STG.E desc[UR8][R14.64+-0x8], R21 ;  /* 0xfffff8150e007986 */ /* 0x0001e8000c101908 */
[----:B------:R-:W2:Y:S04]  /*07b0*/  LDG.E R20, desc[UR8][R10.64] ;  /* 0x000000080a147981 */ /* 0x000ea8000c1e1900 */
[----:B------:R-:W3:Y:S01]  /*07c0*/  LDG.E R29, desc[UR8][R12.64] ;  /* 0x000000080c1d7981 */ /* 0x000ee2000c1e1900 */
[----:B--2---:R-:W-:-:S05]  /*07d0*/  IADD3 R23, PT, PT, R25, R20, RZ ;  /* 0x0000001419177210 */ /* 0x004fca0007ffe0ff */
[----:B0-----:R-:W-:Y:S01]  /*07e0*/  IMAD.WIDE R20, R23, 0x4, R18 ;  /* 0x0000000417147825 */ /* 0x001fe200078e0212 */
[----:B---3--:R-:W-:Y:S02]  /*07f0*/  IADD3 R23, PT, PT, R26, 0x2, R29 ;  /* 0x000000021a177810 */ /* 0x008fe40007ffe01d */
[----:B------:R-:W2:Y:S03]  /*0800*/  LDG.E R29, desc[UR8][R14.64+-0x4] ;  /* 0xfffffc080e1d7981 */ /* 0x000ea6000c1e1900 */
[----:B------:R-:W-:Y:S01]  /*0810*/  IMAD.WIDE R22, R23, 0x4, R16 ;  /* 0x0000000417167825 */ /* 0x000fe200078e0210 */
[----:B------:R-:W2:Y:S05]  /*0820*/  LDG.E R20, desc[UR8][R20.64] ;  /* 0x0000000814147981 */ /* 0x000eaa000c1e1900 */
[----:B------:R-:W2:Y:S02]  /*0830*/  LDG.E R23, desc[UR8][R22.64] ;  /* 0x0000000816177981 */ /* 0x000ea4000c1e1900 */
[----:B--2---:R-:W-:-:S05]  /*0840*/  IMAD R23, R20, R23, R29 ;  /* 0x0000001714177224 */ /* 0x004fca00078e021d */
[----:B------:R0:W-:Y:S04]  /*0850*/  STG.E desc[UR8][R14.64+-0x4], R23 ;  /* 0xfffffc170e007986 */ /* 0x0001e8000c101908 */
[----:B------:R-:W2:Y:S04]  /*0860*/  LDG.E R20, desc[UR8][R10.64] ;  /* 0x000000080a147981 */ /* 0x000ea8000c1e1900 */
[----:B------:R-:W3:Y:S04]  /*0870*/  LDG.E R29, desc[UR8][R12.64] ;  /* 0x000000080c1d7981 */ /* 0x000ee8000c1e1900 */
[----:B0-----:R-:W4:Y:S01]  /*0880*/  LDG.E R23, desc[UR8][R14.64] ;  /* 0x000000080e177981 */ /* 0x001f22000c1e1900 */
[----:B--2---:R-:W-:-:S02]  /*0890*/  IADD3 R21, PT, PT, R25, R20, RZ ;  /* 0x0000001419157210 */ /* 0x004fc40007ffe0ff */
[----:B---3--:R-:W-:-:S03]  /*08a0*/  IADD3 R29, PT, PT, R26, 0x3, R29 ;  /* 0x000000031a1d7810 */ /* 0x008fc60007ffe01d */
[----:B------:R-:W-:-:S05]  /*08b0*/  IMAD.WIDE R20, R21, 0x4, R18 ;  /* 0x0000000415147825 */ /* 0x000fca00078e0212 */
[----:B------:R0:W4:Y:S02]  /*08c0*/  LDG.E R22, desc[UR8][R20.64] ;  /* 0x0000000814167981 */ /* 0x000124000c1e1900 */
[----:B0-----:R-:W-:-:S05]  /*08d0*/  IMAD.WIDE R20, R29, 0x4, R16 ;  /* 0x000000041d147825 */ /* 0x001fca00078e0210 */
[----:B------:R-:W4:Y:S02]  /*08e0*/  LDG.E R29, desc[UR8][R20.64] ;  /* 0x00000008141d7981 */ /* 0x000f24000c1e1900 */
[----:B----4-:R-:W-:-:S05]  /*08f0*/  IMAD R29, R22, R29, R23 ;  /* 0x0000001d161d7224 */ /* 0x010fca00078e0217 */
[----:B------:R0:W-:Y:S04]  /*0900*/  STG.E desc[UR8][R14.64], R29 ;  /* 0x0000001d0e007986 */ /* 0x0001e8000c101908 */
[----:B------:R-:W2:Y:S04]  /*0910*/  LDG.E R22, desc[UR8][R10.64] ;  /* 0x000000080a167981 */ /* 0x000ea8000c1e1900 */
[----:B0-----:R-:W3:Y:S01]  /*0920*/  LDG.E R29, desc[UR8][R12.64] ;  /* 0x000000080c1d7981 */ /* 0x001ee2000c1e1900 */
[----:B--2---:R-:W-:Y:S01]  /*0930*/  IMAD.IADD R23, R25, 0x1, R22 ;  /* 0x0000000119177824 */ /* 0x004fe200078e0216 */
        /* <DEDUP_REMOVED lines=20> */
[----:B------:R-:W3:Y:S01]  /*0a80*/  LDG.E R23, desc[UR8][R12.64] ;  /* 0x000000080c177981 */ /* 0x000ee2000c1e1900 */
[----:B--2---:R-:W-:-:S03]  /*0a90*/  IADD3 R21, PT, PT, R25, R20, RZ ;  /* 0x0000001419157210 */ /* 0x004fc60007ffe0ff */
[----:B------:R-:W2:Y:S01]  /*0aa0*/  LDG.E R20, desc[UR8][R14.64+0xc] ;  /* 0x00000c080e147981 */ /* 0x000ea2000c1e1900 */
[----:B---3--:R-:W-:Y:S01]  /*0ab0*/  IADD3 R23, PT, PT, R26, 0x6, R23 ;  /* 0x000000061a177810 */ /* 0x008fe20007ffe017 */
[----:B------:R-:W-:-:S04]  /*0ac0*/  IMAD.WIDE R18, R21, 0x4, R18 ;  /* 0x0000000415127825 */ /* 0x000fc800078e0212 */
[----:B------:R-:W-:Y:S02]  /*0ad0*/  IMAD.WIDE R16, R23, 0x4, R16 ;  /* 0x0000000417107825 */ /* 0x000fe400078e0210 */
[----:B------:R-:W2:Y:S04]  /*0ae0*/  LDG.E R18, desc[UR8][R18.64] ;  /* 0x0000000812127981 */ /* 0x000ea8000c1e1900 */
[----:B------:R-:W2:Y:S01]  /*0af0*/  LDG.E R17, desc[UR8][R16.64] ;  /* 0x0000000810117981 */ /* 0x000ea2000c1e1900 */
[----:B------:R-:W-:-:S04]  /*0b00*/  IADD3 R28, PT, PT, R28, 0x8, RZ ;  /* 0x000000081c1c7810 */ /* 0x000fc80007ffe0ff */
[----:B------:R-:W-:Y:S01]  /*0b10*/  ISETP.NE.AND P2, PT, R28, RZ, PT ;  /* 0x000000ff1c00720c */ /* 0x000fe20003f45270 */
[----:B------:R-:W-:Y:S01]  /*0b20*/  VIADD R27, R27, 0x8 ;  /* 0x000000081b1b7836 */ /* 0x000fe20000000000 */
[----:B------:R-:W-:Y:S01]  /*0b30*/  IADD3 R26, PT, PT, R26, 0x8, RZ ;  /* 0x000000081a1a7810 */ /* 0x000fe20007ffe0ff */
[----:B--2---:R-:W-:-:S05]  /*0b40*/  IMAD R21, R18, R17, R20 ;  /* 0x0000001112157224 */ /* 0x004fca00078e0214 */
[----:B------:R0:W-:Y:S05]  /*0b50*/  STG.E desc[UR8][R14.64+0xc], R21 ;  /* 0x00000c150e007986 */ /* 0x0001ea000c101908 */
[----:B------:R-:W-:Y:S05]  /*0b60*/  @P2 BRA `(.L_x_3) ;  /* 0xfffffff800782947 */ /* 0x000fea000383ffff */
[----:B0-----:R-:W-:-:S07]  /*0b70*/  MOV R29, R4 ;  /* 0x00000004001d7202 */ /* 0x001fce0000000f00 */
.L_x_2:
[----:B------:R-:W-:-:S13]  /*0b80*/  ISETP.NE.AND P2, PT, R2, RZ, PT ;  /* 0x000000ff0200720c */ /* 0x000fda0003f45270 */
[----:B------:R-:W-:Y:S05]  /*0b90*/  @!P2 BRA `(.L_x_4) ;  /* 0x000000040098a947 */ /* 0x000fea0003800000 */
[----:B------:R-:W-:Y:S01]  /*0ba0*/  ISETP.NE.AND P2, PT, R5, RZ, PT ;  /* 0x000000ff0500720c */ /* 0x000fe20003f45270 */
[----:B------:R-:W-:-:S12]  /*0bb0*/  @!P1 BRA `(.L_x_5) ;  /* 0x0000000000cc9947 */ /* 0x000fd80003800000 */
[----:B------:R-:W2:Y:S01]  /*0bc0*/  LDG.E R18, desc[UR8][R10.64] ;  /* 0x000000080a127981 */ /* 0x000ea2000c1e1900 */
[----:B------:R-:W0:Y:S03]  /*0bd0*/  LDC.64 R16, c[0x0][0x388] ;  /* 0x0000e200ff107b82 */ /* 0x000e260000000a00 */
[----:B------:R-:W3:Y:S01]  /*0be0*/  LDG.E R23, desc[UR8][R12.64] ;  /* 0x000000080c177981 */ /* 0x000ee2000c1e1900 */
[----:B------:R-:W-:-:S04]  /*0bf0*/  VIADD R28, R29, UR11 ;  /* 0x0000000b1d1c7c36 */ /* 0x000fc80008000000 */
[----:B------:R-:W1:Y:S08]  /*0c00*/  LDC.64 R14, c[0x0][0x398] ;  /* 0x0000e600ff0e7b82 */ /* 0x000e700000000a00 */
[----:B------:R-:W4:Y:S01]  /*0c10*/  LDC.64 R20, c[0x0][0x3a0] ;  /* 0x0000e800ff147b82 */ /* 0x000f220000000a00 */
[----:B------:R-:W-:-:S05]  /*0c20*/  IADD3 R27, PT, PT, R24, R29, RZ ;  /* 0x0000001d181b7210 */ /* 0x000fca0007ffe0ff */
[----:B----4-:R-:W-:-:S05]  /*0c30*/  IMAD.WIDE R20, R27, 0x4, R20 ;  /* 0x000000041b147825 */ /* 0x010fca00078e0214 */
[----:B------:R-:W4:Y:S01]  /*0c40*/  LDG.E R26, desc[UR8][R20.64] ;  /* 0x00000008141a7981 */ /* 0x000f22000c1e1900 */
[----:B--2---:R-:W-:Y:S02]  /*0c50*/  IADD3 R19, PT, PT, R25, R18, RZ ;  /* 0x0000001219137210 */ /* 0x004fe40007ffe0ff */
[----:B---3--:R-:W-:-:S03]  /*0c60*/  IADD3 R23, PT, PT, R23, R28, RZ ;  /* 0x0000001c17177210 */ /* 0x008fc60007ffe0ff */
[----:B0-----:R-:W-:-:S04]  /*0c70*/  IMAD.WIDE R18, R19, 0x4, R16 ;  /* 0x0000000413127825 */ /* 0x001fc800078e0210 */
[----:B-1----:R-:W-:Y:S02]  /*0c80*/  IMAD.WIDE R22, R23, 0x4, R14 ;  /* 0x0000000417167825 */ /* 0x002fe400078e020e */
[----:B------:R-:W4:Y:S04]  /*0c90*/  LDG.E R18, desc[UR8][R18.64] ;  /* 0x0000000812127981 */ /* 0x000f28000c1e1900 */
[----:B------:R-:W4:Y:S04]  /*0ca0*/  LDG.E R23, desc[UR8][R22.64] ;  /* 0x0000000816177981 */ /* 0x000f28000c1e1900 */
[----:B------:R-:W2:Y:S01]  /*0cb0*/  LDG.E R22, desc[UR8][R20.64+0x4] ;  /* 0x0000040814167981 */ /* 0x000ea2000c1e1900 */
[----:B----4-:R-:W-:-:S05]  /*0cc0*/  IMAD R23, R18, R23, R26 ;  /* 0x0000001712177224 */ /* 0x010fca00078e021a */
[----:B------:R0:W-:Y:S04]  /*0cd0*/  STG.E desc[UR8][R20.64], R23 ;  /* 0x0000001714007986 */ /* 0x0001e8000c101908 */
[----:B------:R-:W3:Y:S04]  /*0ce0*/  LDG.E R26, desc[UR8][R10.64] ;  /* 0x000000080a1a7981 */ /* 0x000ee8000c1e1900 */
[----:B------:R-:W4:Y:S01]  /*0cf0*/  LDG.E R18, desc[UR8][R12.64] ;  /* 0x000000080c127981 */ /* 0x000f22000c1e1900 */
[----:B---3--:R-:W-:Y:S02]  /*0d00*/  IADD3 R27, PT, PT, R25, R26, RZ ;  /* 0x0000001a191b7210 */ /* 0x008fe40007ffe0ff */
[----:B----4-:R-:W-:-:S03]  /*0d10*/  IADD3 R26, PT, PT, R18, UR10, R29 ;  /* 0x0000000a121a7c10 */ /* 0x010fc6000fffe01d */
[----:B------:R-:W-:-:S04]  /*0d20*/  IMAD.WIDE R18, R27, 0x4, R16 ;  /* 0x000000041b127825 */ /* 0x000fc800078e0210 */
[----:B------:R-:W-:Y:S02]  /*0d30*/  IMAD.WIDE R26, R26, 0x4, R14 ;  /* 0x000000041a1a7825 */ /* 0x000fe400078e020e */
[----:B------:R-:W2:Y:S04]  /*0d40*/  LDG.E R18, desc[UR8][R18.64] ;  /* 0x0000000812127981 */ /* 0x000ea8000c1e1900 */
[----:B------:R-:W2:Y:S04]  /*0d50*/  LDG.E R27, desc[UR8][R26.64] ;  /* 0x000000081a1b7981 */ /* 0x000ea8000c1e1900 */
[----:B------:R-:W3:Y:S01]  /*0d60*/  LDG.E R26, desc[UR8][R20.64+0x8] ;  /* 0x00000808141a7981 */ /* 0x000ee2000c1e1900 */
[----:B--2---:R-:W-:-:S05]  /*0d70*/  IMAD R27, R18, R27, R22 ;  /* 0x0000001b121b7224 */ /* 0x004fca00078e0216 */
[----:B------:R1:W-:Y:S04]  /*0d80*/  STG.E desc[UR8][R20.64+0x4], R27 ;  /* 0x0000041b14007986 */ /* 0x0003e8000c101908 */
[----:B------:R-:W2:Y:S04]  /*0d90*/  LDG.E R19, desc[UR8][R12.64] ;  /* 0x000000080c137981 */ /* 0x000ea8000c1e1900 */
[----:B------:R-:W0:Y:S01]  /*0da0*/  LDG.E R22, desc[UR8][R10.64] ;  /* 0x000000080a167981 */ /* 0x000e22000c1e1900 */
[----:B--2---:R-:W-:Y:S01]  /*0db0*/  IADD3 R19, PT, PT, R28, 0x2, R19 ;  /* 0x000000021c137810 */ /* 0x004fe20007ffe013 */
[----:B0-----:R-:W-:-:S04]  /*0dc0*/  IMAD.IADD R23, R25, 0x1, R22 ;  /* 0x0000000119177824 */ /* 0x001fc800078e0216 */
[----:B------:R-:W-:-:S04]  /*0dd0*/  IMAD.WIDE R18, R19, 0x4, R14 ;  /* 0x0000000413127825 */ /* 0x000fc800078e020e */
[----:B------:R-:W-:Y:S02]  /*0de0*/  IMAD.WIDE R22, R23, 0x4, R16 ;  /* 0x0000000417167825 */ /* 0x000fe400078e0210 */
[----:B------:R-:W3:Y:S04]  /*0df0*/  LDG.E R19, desc[UR8][R18.64] ;  /* 0x0000000812137981 */ /* 0x000ee8000c1e1900 */
[----:B------:R-:W3:Y:S02]  /*0e00*/  LDG.E R22, desc[UR8][R22.64] ;  /* 0x0000000816167981 */ /* 0x000ee4000c1e1900 */
[----:B---3--:R-:W-:Y:S02]  /*0e10*/  IMAD R26, R22, R19, R26 ;  /* 0x00000013161a7224 */ /* 0x008fe400078e021a */
[----:B------:R-:W2:Y:S04]  /*0e20*/  LDG.E R22, desc[UR8][R20.64+0xc] ;  /* 0x00000c0814167981 */ /* 0x000ea8000c1e1900 */
[----:B------:R0:W-:Y:S04]  /*0e30*/  STG.E desc[UR8][R20.64+0x8], R26 ;  /* 0x0000081a14007986 */ /* 0x0001e8000c101908 */
[----:B-1----:R-:W3:Y:S04]  /*0e40*/  LDG.E R27, desc[UR8][R10.64] ;  /* 0x000000080a1b7981 */ /* 0x002ee8000c1e1900 */
[----:B------:R-:W4:Y:S01]  /*0e50*/  LDG.E R19, desc[UR8][R12.64] ;  /* 0x000000080c137981 */ /* 0x000f22000c1e1900 */
[----:B---3--:R-:W-:-:S02]  /*0e60*/  IADD3 R27, PT, PT, R25, R27, RZ ;  /* 0x0000001b191b7210 */ /* 0x008fc40007ffe0ff */
[----:B----4-:R-:W-:-:S03]  /*0e70*/  IADD3 R28, PT, PT, R28, 0x3, R19 ;  /* 0x000000031c1c7810 */ /* 0x010fc60007ffe013 */
[----:B------:R-:W-:-:S04]  /*0e80*/  IMAD.WIDE R16, R27, 0x4, R16 ;  /* 0x000000041b107825 */ /* 0x000fc800078e0210 */
[----:B------:R-:W-:Y:S02]  /*0e90*/  IMAD.WIDE R14, R28, 0x4, R14 ;  /* 0x000000041c0e7825 */ /* 0x000fe400078e020e */
[----:B------:R-:W2:Y:S04]  /*0ea0*/  LDG.E R16, desc[UR8][R16.64] ;  /* 0x0000000810107981 */ /* 0x000ea8000c1e1900 */
[----:B------:R-:W2:Y:S01]  /*0eb0*/  LDG.E R15, desc[UR8][R14.64] ;  /* 0x000000080e0f7981 */ /* 0x000ea2000c1e1900 */
[----:B------:R-:W-:Y:S01]  /*0ec0*/  IADD3 R29, PT, PT, R29, 0x4, RZ ;  /* 0x000000041d1d7810 */ /* 0x000fe20007ffe0ff */
[----:B--2---:R-:W-:-:S05]  /*0ed0*/  IMAD R19, R16, R15, R22 ;  /* 0x0000000f10137224 */ /* 0x004fca00078e0216 */
[----:B------:R0:W-:Y:S02]  /*0ee0*/  STG.E desc[UR8][R20.64+0xc], R19 ;  /* 0x00000c1314007986 */ /* 0x0001e4000c101908 */
.L_x_5:
[----:B------:R-:W-:Y:S05]  /*0ef0*/  @!P2 BRA `(.L_x_4) ;  /* 0x0000000000c0a947 */ /* 0x000fea0003800000 */
[----:B------:R-:W-:Y:S01]  /*0f00*/  ISETP.NE.AND P2, PT, R5, 0x1, PT ;  /* 0x000000010500780c */ /* 0x000fe20003f45270 */
[----:B------:R-:W-:-:S12]  /*0f10*/  ULOP3.LUT UP1, URZ, UR12, 0x1, URZ, 0xc0, !UPT ;  /* 0x000000010cff7892 */ /* 0x000fd8000f82c0ff */
[----:B------:R-:W-:Y:S05]  /*0f20*/  @!P2 BRA `(.L_x_6) ;  /* 0x000000000070a947 */ /* 0x000fea0003800000 */
[----:B0-----:R-:W2:Y:S01]  /*0f30*/  LDG.E R20, desc[UR8][R10.64] ;  /* 0x000000080a147981 */ /* 0x001ea2000c1e1900 */
[----:B------:R-:W0:Y:S03]  /*0f40*/  LDC.64 R18, c[0x0][0x388] ;  /* 0x0000e200ff127b82 */ /* 0x000e260000000a00 */
[----:B------:R-:W3:Y:S01]  /*0f50*/  LDG.E R22, desc[UR8][R12.64] ;  /* 0x000000080c167981 */ /* 0x000ee2000c1e1900 */
[----:B------:R-:W-:-:S04]  /*0f60*/  IMAD.IADD R27, R24, 0x1, R29 ;  /* 0x00000001181b7824 */ /* 0x000fc800078e021d */
[----:B------:R-:W1:Y:S08]  /*0f70*/  LDC.64 R16, c[0x0][0x398] ;  /* 0x0000e600ff107b82 */ /* 0x000e700000000a00 */
[----:B------:R-:W4:Y:S02]  /*0f80*/  LDC.64 R14, c[0x0][0x3a0] ;  /* 0x0000e800ff0e7b82 */ /* 0x000f240000000a00 */
[----:B----4-:R-:W-:-:S05]  /*0f90*/  IMAD.WIDE R14, R27, 0x4, R14 ;  /* 0x000000041b0e7825 */ /* 0x010fca00078e020e */
[----:B------:R-:W4:Y:S01]  /*0fa0*/  LDG.E R26, desc[UR8][R14.64] ;  /* 0x000000080e1a7981 */ /* 0x000f22000c1e1900 */
[----:B--2---:R-:W-:Y:S02]  /*0fb0*/  IADD3 R23, PT, PT, R25, R20, RZ ;  /* 0x0000001419177210 */ /* 0x004fe40007ffe0ff */
[----:B---3--:R-:W-:-:S03]  /*0fc0*/  IADD3 R21, PT, PT, R22, UR11, R29 ;  /* 0x0000000b16157c10 */ /* 0x008fc6000fffe01d */
[----:B0-----:R-:W-:-:S04]  /*0fd0*/  IMAD.WIDE R22, R23, 0x4, R18 ;  /* 0x0000000417167825 */ /* 0x001fc800078e0212 */
[----:B-1----:R-:W-:Y:S02]  /*0fe0*/  IMAD.WIDE R20, R21, 0x4, R16 ;  /* 0x0000000415147825 */ /* 0x002fe400078e0210 */
[----:B------:R-:W4:Y:S04]  /*0ff0*/  LDG.E R22, desc[UR8][R22.64] ;  /* 0x0000000816167981 */ /* 0x000f28000c1e1900 */
[----:B------:R-:W4:Y:S02]  /*1000*/  LDG.E R21, desc[UR8][R20.64] ;  /* 0x0000000814157981 */ /* 0x000f24000c1e1900 */
[----:B----4-:R-:W-:Y:S02]  /*1010*/  IMAD R27, R22, R21, R26 ;  /* 0x00000015161b7224 */ /* 0x010fe400078e021a */
[----:B------:R-:W2:Y:S04]  /*1020*/  LDG.E R22, desc[UR8][R14.64+0x4] ;  /* 0x000004080e167981 */ /* 0x000ea8000c1e1900 */
[----:B------:R1:W-:Y:S04]  /*1030*/  STG.E desc[UR8][R14.64], R27 ;  /* 0x0000001b0e007986 */ /* 0x0003e8000c101908 */
[----:B------:R-:W3:Y:S04]  /*1040*/  LDG.E R26, desc[UR8][R10.64] ;  /* 0x000000080a1a7981 */ /* 0x000ee8000c1e1900 */
[----:B------:R-:W4:Y:S01]  /*1050*/  LDG.E R28, desc[UR8][R12.64] ;  /* 0x000000080c1c7981 */ /* 0x000f22000c1e1900 */
[----:B---3--:R-:W-:-:S02]  /*1060*/  IADD3 R26, PT, PT, R25, R26, RZ ;  /* 0x0000001a191a7210 */ /* 0x008fc40007ffe0ff */
[----:B----4-:R-:W-:-:S03]  /*1070*/  IADD3 R28, PT, PT, R28, UR10, R29 ;  /* 0x0000000a1c1c7c10 */ /* 0x010fc6000fffe01d */
[----:B------:R-:W-:-:S04]  /*1080*/  IMAD.WIDE R18, R26, 0x4, R18 ;  /* 0x000000041a127825 */ /* 0x000fc800078e0212 */
[----:B------:R-:W-:Y:S02]  /*1090*/  IMAD.WIDE R16, R28, 0x4, R16 ;  /* 0x000000041c107825 */ /* 0x000fe400078e0210 */
[----:B------:R-:W2:Y:S04]  /*10a0*/  LDG.E R18, desc[UR8][R18.64] ;  /* 0x0000000812127981 */ /* 0x000ea8000c1e1900 */
[----:B------:R-:W2:Y:S01]  /*10b0*/  LDG.E R17, desc[UR8][R16.64] ;  /* 0x0000000810117981 */ /* 0x000ea2000c1e1900 */
[----:B------:R-:W-:Y:S01]  /*10c0*/  IADD3 R29, PT, PT, R29, 0x2, RZ ;  /* 0x000000021d1d7810 */ /* 0x000fe20007ffe0ff */
[----:B--2---:R-:W-:-:S05]  /*10d0*/  IMAD R21, R18, R17, R22 ;  /* 0x0000001112157224 */ /* 0x004fca00078e0216 */
[----:B------:R1:W-:Y:S02]  /*10e0*/  STG.E desc[UR8][R14.64+0x4], R21 ;  /* 0x000004150e007986 */ /* 0x0003e4000c101908 */
.L_x_6:
[----:B------:R-:W-:Y:S05]  /*10f0*/  BRA.U !UP1, `(.L_x_4) ;  /* 0x0000000109407547 */ /* 0x000fea000b800000 */
[----:B0-----:R-:W2:Y:S01]  /*1100*/  LDG.E R20, desc[UR8][R10.64] ;  /* 0x000000080a147981 */ /* 0x001ea2000c1e1900 */
[----:B------:R-:W0:Y:S03]  /*1110*/  LDC.64 R18, c[0x0][0x388] ;  /* 0x0000e200ff127b82 */ /* 0x000e260000000a00 */
[----:B------:R-:W3:Y:S01]  /*1120*/  LDG.E R22, desc[UR8][R12.64] ;  /* 0x000000080c167981 */ /* 0x000ee2000c1e1900 */
[----:B------:R-:W-:-:S04]  /*1130*/  IADD3 R23, PT, PT, R24, R29, RZ ;  /* 0x0000001d18177210 */ /* 0x000fc80007ffe0ff */
[----:B------:R-:W4:Y:S08]  /*1140*/  LDC.64 R16, c[0x0][0x398] ;  /* 0x0000e600ff107b82 */ /* 0x000f300000000a00 */
[----:B-1----:R-:W1:Y:S02]  /*1150*/  LDC.64 R14, c[0x0][0x3a0] ;  /* 0x0000e800ff0e7b82 */ /* 0x002e640000000a00 */
[----:B-1----:R-:W-:Y:S01]  /*1160*/  IMAD.WIDE R14, R23, 0x4, R14 ;  /* 0x00000004170e7825 */ /* 0x002fe200078e020e */
[----:B--2---:R-:W-:-:S04]  /*1170*/  IADD3 R25, PT, PT, R25, R20, RZ ;  /* 0x0000001419197210 */ /* 0x004fc80007ffe0ff */
[----:B------:R-:W2:Y:S01]  /*1180*/  LDG.E R20, desc[UR8][R14.64] ;  /* 0x000000080e147981 */ /* 0x000ea2000c1e1900 */
[----:B---3--:R-:W-:Y:S01]  /*1190*/  IADD3 R21, PT, PT, R22, UR11, R29 ;  /* 0x0000000b16157c10 */ /* 0x008fe2000fffe01d */
[----:B0-----:R-:W-:-:S04]  /*11a0*/  IMAD.WIDE R18, R25, 0x4, R18 ;  /* 0x0000000419127825 */ /* 0x001fc800078e0212 */
[----:B----4-:R-:W-:Y:S02]  /*11b0*/  IMAD.WIDE R16, R21, 0x4, R16 ;  /* 0x0000000415107825 */ /* 0x010fe400078e0210 */
[----:B------:R-:W2:Y:S04]  /*11c0*/  LDG.E R18, desc[UR8][R18.64] ;  /* 0x0000000812127981 */ /* 0x000ea8000c1e1900 */
[----:B------:R-:W2:Y:S02]  /*11d0*/  LDG.E R17, desc[UR8][R16.64] ;  /* 0x0000000810117981 */ /* 0x000ea4000c1e1900 */
[----:B--2---:R-:W-:-:S05]  /*11e0*/  IMAD R21, R18, R17, R20 ;  /* 0x0000001112157224 */ /* 0x004fca00078e0214 */
[----:B------:R2:W-:Y:S02]  /*11f0*/  STG.E desc[UR8][R14.64], R21 ;  /* 0x000000150e007986 */ /* 0x0005e4000c101908 */
.L_x_4:
[----:B------:R-:W-:Y:S05]  /*1200*/  BRA.U UP0, `(.L_x_7) ;  /* 0xfffffff100a07547 */ /* 0x000fea000b83ffff */
[----:B------:R-:W-:Y:S05]  /*1210*/  @P0 BRA `(.L_x_8) ;  /* 0xfffffff0007c0947 */ /* 0x000fea000383ffff */
.L_x_1:
[----:B------:R-:W-:Y:S05]  /*1220*/  BSYNC.RECONVERGENT B0 ;  /* 0x0000000000007941 */ /* 0x000fea0003800200 */
.L_x_0:
[----:B------:R-:W-:-:S06]  /*1230*/  UIADD3 UR4, UPT, UPT, UR4, 0x1, URZ ;  /* 0x0000000104047890 */ /* 0x000fcc000fffe0ff */
[----:B------:R-:W-:-:S13]  /*1240*/  ISETP.NE.AND P0, PT, R0, UR4, PT ;  /* 0x0000000400007c0c */ /* 0x000fda000bf05270 */
[----:B------:R-:W-:Y:S05]  /*1250*/  @P0 BRA `(.L_x_9) ;  /* 0xfffffff0002c0947 */ /* 0x000fea000383ffff */
[----:B------:R-:W-:Y:S05]  /*1260*/  EXIT ;  /* 0x000000000000794d */ /* 0x000fea0003800000 */
.L_x_10:
[----:B------:R-:W-:-:S00]  /*1270*/  BRA `(.L_x_10) ;  /* 0xfffffffc00fc7947 */ /* 0x000fc0000383ffff */
[----:B------:R-:W-:-:S00]  /*1280*/  NOP ;  /* 0x0000000000007918 */ /* 0x000fc00000000000 */
[----:B------:R-:W-:-:S00]  /*1290*/  NOP ;  /* 0x0000000000007918 */ /* 0x000fc00000000000 */
[----:B------:R-:W-:-:S00]  /*12a0*/  NOP ;  /* 0x0000000000007918 */ /* 0x000fc00000000000 */
[----:B------:R-:W-:-:S00]  /*12b0*/  NOP ;  /* 0x0000000000007918 */ /* 0x000fc00000000000 */
[----:B------:R-:W-:-:S00]  /*12c0*/  NOP ;  /* 0x0000000000007918 */ /* 0x000fc00000000000 */
[----:B------:R-:W-:-:S00]  /*12d0*/  NOP ;  /* 0x0000000000007918 */ /* 0x000fc00000000000 */
[----:B------:R-:W-:-:S00]  /*12e0*/  NOP ;  /* 0x0000000000007918 */ /* 0x000fc00000000000 */
[----:B------:R-:W-:-:S00]  /*12f0*/  NOP ;  /* 0x0000000000007918 */ /* 0x000fc00000000000 */
.L_x_11:


//--------------------- .nv.shared.reserved.0     --------------------------
	.section	.nv.shared.reserved.0,"aw",@nobits
	.weak		__nv_reservedSMEM_offset_0_alias
	.size		__nv_reservedSMEM_offset_0_alias, 0, 64
	.other		__nv_reservedSMEM_offset_0_alias,@"STO_CUDA_RESERVED_SHARED STV_DEFAULT"
__nv_reservedSMEM_offset_0_alias:
	.zero		0
	.zero		64


//--------------------- .nv.constant0._Z9matrixMulPiS_S_S_Pjii --------------------------
	.section	.nv.constant0._Z9matrixMulPiS_S_S_Pjii,"a",@progbits
	.sectionflags	@""
	.align	4
.nv.constant0._Z9matrixMulPiS_S_S_Pjii:
	.zero		944


//--------------------- SYMBOLS --------------------------

	.type		.nv.reservedSmem.offset0,@object
	.size		.nv.reservedSmem.offset0,0x4
